	.headerflags	@"EF_CUDA_TEXMODE_UNIFIED EF_CUDA_64BIT_ADDRESS EF_CUDA_ACCELERATORS EF_CUDA_SM90 EF_CUDA_VIRTUAL_SM(EF_CUDA_SM90)"
	.elftype	@"ET_EXEC"


//--------------------- .nv.info                  --------------------------
	.section	.nv.info,"",@"SHT_CUDA_INFO"
	.align	4


	//----- nvinfo : EIATTR_REGCOUNT
	.align		4
        /*0000*/ 	.byte	0x04, 0x2f
        /*0002*/ 	.short	(.L_2 - .L_1)
	.align		4
.L_1:
        /*0004*/ 	.word	index@(triton_per_fused_native_group_norm_26)
        /*0008*/ 	.word	0x00000011


	//----- nvinfo : EIATTR_MIN_STACK_SIZE
	.align		4
.L_2:
        /*000c*/ 	.byte	0x04, 0x12
        /*000e*/ 	.short	(.L_4 - .L_3)
	.align		4
.L_3:
        /*0010*/ 	.word	index@(triton_per_fused_native_group_norm_26)
        /*0014*/ 	.word	0x00000000


	//----- nvinfo : EIATTR_FRAME_SIZE
	.align		4
.L_4:
        /*0018*/ 	.byte	0x04, 0x11
        /*001a*/ 	.short	(.L_6 - .L_5)
	.align		4
.L_5:
        /*001c*/ 	.word	index@(triton_per_fused_native_group_norm_26)
        /*0020*/ 	.word	0x00000000


	//----- nvinfo : EIATTR_MIN_STACK_SIZE
	.align		4
.L_6:
        /*0024*/ 	.byte	0x04, 0x12
        /*0026*/ 	.short	(.L_8 - .L_7)
	.align		4
.L_7:
        /*0028*/ 	.word	index@(triton_per_fused_native_group_norm_26)
        /*002c*/ 	.word	0x00000000
.L_8:


//--------------------- .nv.info.triton_per_fused_native_group_norm_26 --------------------------
	.section	.nv.info.triton_per_fused_native_group_norm_26,"",@"SHT_CUDA_INFO"
	.sectionflags	@""
	.align	4


	//----- nvinfo : EIATTR_CUDA_API_VERSION
	.align		4
        /*0000*/ 	.byte	0x04, 0x37
        /*0002*/ 	.short	(.L_10 - .L_9)
.L_9:
        /*0004*/ 	.word	0x0000007c


	//----- nvinfo : EIATTR_KPARAM_INFO
	.align		4
.L_10:
        /*0008*/ 	.byte	0x04, 0x17
        /*000a*/ 	.short	(.L_12 - .L_11)
.L_11:
        /*000c*/ 	.word	0x00000000
        /*0010*/ 	.short	0x0004
        /*0012*/ 	.short	0x001c
        /*0014*/ 	.byte	0x00, 0xf0, 0x11, 0x00


	//----- nvinfo : EIATTR_KPARAM_INFO
	.align		4
.L_12:
        /*0018*/ 	.byte	0x04, 0x17
        /*001a*/ 	.short	(.L_14 - .L_13)
.L_13:
        /*001c*/ 	.word	0x00000000
        /*0020*/ 	.short	0x0003
        /*0022*/ 	.short	0x0018
        /*0024*/ 	.byte	0x00, 0xf0, 0x11, 0x00


	//----- nvinfo : EIATTR_KPARAM_INFO
	.align		4
.L_14:
        /*0028*/ 	.byte	0x04, 0x17
        /*002a*/ 	.short	(.L_16 - .L_15)
.L_15:
        /*002c*/ 	.word	0x00000000
        /*0030*/ 	.short	0x0002
        /*0032*/ 	.short	0x0010
        /*0034*/ 	.byte	0x00, 0xf4, 0x21, 0x00


	//----- nvinfo : EIATTR_KPARAM_INFO
	.align		4
.L_16:
        /*0038*/ 	.byte	0x04, 0x17
        /*003a*/ 	.short	(.L_18 - .L_17)
.L_17:
        /*003c*/ 	.word	0x00000000
        /*0040*/ 	.short	0x0001
        /*0042*/ 	.short	0x0008
        /*0044*/ 	.byte	0x00, 0xf4, 0x21, 0x00


	//----- nvinfo : EIATTR_KPARAM_INFO
	.align		4
.L_18:
        /*0048*/ 	.byte	0x04, 0x17
        /*004a*/ 	.short	(.L_20 - .L_19)
.L_19:
        /*004c*/ 	.word	0x00000000
        /*0050*/ 	.short	0x0000
        /*0052*/ 	.short	0x0000
        /*0054*/ 	.byte	0x00, 0xf4, 0x21, 0x00


	//----- nvinfo : EIATTR_SPARSE_MMA_MASK
	.align		4
.L_20:
        /*0058*/ 	.byte	0x03, 0x50
        /*005a*/ 	.short	0x0000


	//----- nvinfo : EIATTR_MAXREG_COUNT
	.align		4
        /*005c*/ 	.byte	0x03, 0x1b
        /*005e*/ 	.short	0x00ff


	//----- nvinfo : EIATTR_COOP_GROUP_MASK_REGIDS
	.align		4
        /*0060*/ 	.byte	0x04, 0x29
        /*0062*/ 	.short	(.L_22 - .L_21)


	//   ....[0]....
.L_21:
        /*0064*/ 	.word	0xffffffff


	//   ....[1]....
        /*0068*/ 	.word	0xffffffff


	//   ....[2]....
        /*006c*/ 	.word	0xffffffff


	//   ....[3]....
        /*0070*/ 	.word	0xffffffff


	//   ....[4]....
        /*0074*/ 	.word	0xffffffff


	//   ....[5]....
        /*0078*/ 	.word	0xffffffff


	//   ....[6]....
        /*007c*/ 	.word	0xffffffff


	//   ....[7]....
        /*0080*/ 	.word	0xffffffff


	//----- nvinfo : EIATTR_COOP_GROUP_INSTR_OFFSETS
	.align		4
.L_22:
        /*0084*/ 	.byte	0x04, 0x28
        /*0086*/ 	.short	(.L_24 - .L_23)


	//   ....[0]....
.L_23:
        /*0088*/ 	.word	0x000001e0


	//   ....[1]....
        /*008c*/ 	.word	0x00000200


	//   ....[2]....
        /*0090*/ 	.word	0x00000220


	//   ....[3]....
        /*0094*/ 	.word	0x00000240


	//   ....[4]....
        /*0098*/ 	.word	0x00000340


	//   ....[5]....
        /*009c*/ 	.word	0x00000360


	//   ....[6]....
        /*00a0*/ 	.word	0x00000380


	//   ....[7]....
        /*00a4*/ 	.word	0x000003c0


	//----- nvinfo : EIATTR_EXIT_INSTR_OFFSETS
	.align		4
.L_24:
        /*00a8*/ 	.byte	0x04, 0x1c
        /*00aa*/ 	.short	(.L_26 - .L_25)


	//   ....[0]....
.L_25:
        /*00ac*/ 	.word	0x000004b0


	//   ....[1]....
        /*00b0*/ 	.word	0x000004e0


	//----- nvinfo : EIATTR_REQNTID
	.align		4
.L_26:
        /*00b4*/ 	.byte	0x04, 0x10
        /*00b6*/ 	.short	(.L_28 - .L_27)
.L_27:
        /*00b8*/ 	.word	0x00000080
        /*00bc*/ 	.word	0x00000001
        /*00c0*/ 	.word	0x00000001


	//----- nvinfo : EIATTR_CBANK_PARAM_SIZE
	.align		4
.L_28:
        /*00c4*/ 	.byte	0x03, 0x19
        /*00c6*/ 	.short	0x0020


	//----- nvinfo : EIATTR_PARAM_CBANK
	.align		4
        /*00c8*/ 	.byte	0x04, 0x0a
        /*00ca*/ 	.short	(.L_30 - .L_29)
	.align		4
.L_29:
        /*00cc*/ 	.word	index@(.nv.constant0.triton_per_fused_native_group_norm_26)
        /*00d0*/ 	.short	0x0210
        /*00d2*/ 	.short	0x0020


	//----- nvinfo : EIATTR_SW_WAR
	.align		4
.L_30:
        /*00d4*/ 	.byte	0x04, 0x36
        /*00d6*/ 	.short	(.L_32 - .L_31)
.L_31:
        /*00d8*/ 	.word	0x00000008
.L_32:


//--------------------- .nv.callgraph             --------------------------
	.section	.nv.callgraph,"",@"SHT_CUDA_CALLGRAPH"
	.align	4
	.sectionentsize	8
	.align		4
        /*0000*/ 	.word	0x00000000
	.align		4
        /*0004*/ 	.word	0xffffffff
	.align		4
        /*0008*/ 	.word	0x00000000
	.align		4
        /*000c*/ 	.word	0xfffffffe
	.align		4
        /*0010*/ 	.word	0x00000000
	.align		4
        /*0014*/ 	.word	0xfffffffd
	.align		4
        /*0018*/ 	.word	0x00000000
	.align		4
        /*001c*/ 	.word	0xfffffffc


//--------------------- .nv.constant4             --------------------------
	.section	.nv.constant4,"a",@progbits
	.align	8
	.align		8
.nv.constant4:
        /*0000*/ 	.dword	_$_str


//--------------------- .text.triton_per_fused_native_group_norm_26 --------------------------
	.section	.text.triton_per_fused_native_group_norm_26,"ax",@progbits
	.sectionflags	@"SHF_BARRIERS=1"
	.align	128
        .global         triton_per_fused_native_group_norm_26
        .type           triton_per_fused_native_group_norm_26,@function
        .size           triton_per_fused_native_group_norm_26,(.L_x_1 - triton_per_fused_native_group_norm_26)
        .other          triton_per_fused_native_group_norm_26,@"STO_CUDA_ENTRY STV_DEFAULT"
triton_per_fused_native_group_norm_26:
.text.triton_per_fused_native_group_norm_26:
[----:B------:R-:W0:Y:S02]  /*0000*/  LDC R1, c[0x0][0x28] ;  /* 0x00000a00ff017b82 */ /* 0x000e240000000800 */
[----:B------:R-:W1:Y:S01]  /*0010*/  S2R R0, SR_TID.X ;  /* 0x0000000000007919 */ /* 0x000e620000002100 */
[----:B------:R-:W2:Y:S01]  /*0020*/  LDC.64 R8, c[0x0][0x218] ;  /* 0x00008600ff087b82 */ /* 0x000ea20000000a00 */
[----:B------:R-:W-:Y:S01]  /*0030*/  CS2R R6, SRZ ;  /* 0x0000000000067805 */ /* 0x000fe2000001ff00 */
[----:B------:R-:W-:Y:S01]  /*0040*/  ULDC.64 UR6, c[0x0][0x208] ;  /* 0x0000820000067ab9 */ /* 0x000fe20000000a00 */
[----:B------:R-:W3:Y:S01]  /*0050*/  S2R R3, SR_CTAID.X ;  /* 0x0000000000037919 */ /* 0x000ee20000002500 */
[----:B-1----:R-:W-:Y:S02]  /*0060*/  SHF.R.U32.HI R2, RZ, 0x4, R0 ;  /* 0x00000004ff027819 */ /* 0x002fe40000011600 */
[----:B------:R-:W-:Y:S02]  /*0070*/  SHF.L.U32 R5, R0, 0x2, RZ ;  /* 0x0000000200057819 */ /* 0x000fe400000006ff */
[----:B---3--:R-:W-:Y:S02]  /*0080*/  SHF.L.U32 R3, R3, 0x3, RZ ;  /* 0x0000000303037819 */ /* 0x008fe400000006ff */
[----:B------:R-:W-:-:S02]  /*0090*/  SGXT.U32 R2, R2, 0x3 ;  /* 0x000000030202781a */ /* 0x000fc40000000000 */
[----:B------:R-:W-:Y:S02]  /*00a0*/  LOP3.LUT R5, R5, 0x3c, RZ, 0xc0, !PT ;  /* 0x0000003c05057812 */ /* 0x000fe400078ec0ff */
[----:B------:R-:W-:-:S04]  /*00b0*/  LOP3.LUT R4, R3, R2, RZ, 0xfc, !PT ;  /* 0x0000000203047212 */ /* 0x000fc800078efcff */
[C---:B------:R-:W-:Y:S02]  /*00c0*/  ISETP.GE.AND P0, PT, R4.reuse, 0x80, PT ;  /* 0x000000800400780c */ /* 0x040fe40003f06270 */
[----:B------:R-:W-:-:S05]  /*00d0*/  LEA R5, R4, R5, 0x6 ;  /* 0x0000000504057211 */ /* 0x000fca00078e30ff */
[----:B--2---:R-:W-:Y:S01]  /*00e0*/  IMAD.WIDE R8, R5, 0x4, R8 ;  /* 0x0000000405087825 */ /* 0x004fe200078e0208 */
[----:B------:R-:W-:-:S06]  /*00f0*/  CS2R R4, SRZ ;  /* 0x0000000000047805 */ /* 0x000fcc000001ff00 */
[----:B------:R-:W2:Y:S01]  /*0100*/  @!P0 LDG.E.128 R4, desc[UR6][R8.64] ;  /* 0x0000000608048981 */ /* 0x000ea2000c1e1d00 */
[----:B------:R-:W1:Y:S01]  /*0110*/  S2UR UR5, SR_CgaCtaId ;  /* 0x00000000000579c3 */ /* 0x000e620000008800 */
[----:B------:R-:W-:Y:S01]  /*0120*/  UMOV UR4, 0x400 ;  /* 0x0000040000047882 */ /* 0x000fe20000000000 */
[----:B------:R-:W-:Y:S01]  /*0130*/  HFMA2.MMA R14, -RZ, RZ, 1.125, 0 ;  /* 0x3c800000ff0e7435 */ /* 0x000fe200000001ff */
[----:B------:R-:W-:Y:S01]  /*0140*/  LOP3.LUT R13, R3, 0x7, R0, 0xf8, !PT ;  /* 0x00000007030d7812 */ /* 0x000fe200078ef800 */
[----:B-1----:R-:W-:Y:S01]  /*0150*/  UPRMT UR4, UR5, 0x654, UR4 ;  /* 0x0000065405047896 */ /* 0x002fe20008000004 */
[----:B--2---:R-:W-:Y:S02]  /*0160*/  SEL R4, R4, RZ, !P0 ;  /* 0x000000ff04047207 */ /* 0x004fe40004000000 */
[----:B------:R-:W-:Y:S02]  /*0170*/  SEL R5, R5, RZ, !P0 ;  /* 0x000000ff05057207 */ /* 0x000fe40004000000 */
[----:B------:R-:W-:-:S02]  /*0180*/  SEL R6, R6, RZ, !P0 ;  /* 0x000000ff06067207 */ /* 0x000fc40004000000 */
[----:B------:R-:W-:Y:S01]  /*0190*/  SEL R7, R7, RZ, !P0 ;  /* 0x000000ff07077207 */ /* 0x000fe20004000000 */
[----:B------:R-:W-:-:S04]  /*01a0*/  FADD R11, R4, R5 ;  /* 0x00000005040b7221 */ /* 0x000fc80000000000 */
[----:B------:R-:W-:-:S04]  /*01b0*/  FADD R10, R6, R11 ;  /* 0x0000000b060a7221 */ /* 0x000fc80000000000 */
[----:B------:R-:W-:-:S05]  /*01c0*/  FADD R10, R7, R10 ;  /* 0x0000000a070a7221 */ /* 0x000fca0000000000 */
[----:B------:R-:W-:-:S05]  /*01d0*/  FSEL R10, R10, RZ, !P0 ;  /* 0x000000ff0a0a7208 */ /* 0x000fca0004000000 */
[----:B------:R-:W1:Y:S02]  /*01e0*/  SHFL.BFLY PT, R11, R10, 0x8, 0x1f ;  /* 0x0d001f000a0b7f89 */ /* 0x000e6400000e0000 */
[----:B-1----:R-:W-:-:S05]  /*01f0*/  FADD R11, R10, R11 ;  /* 0x0000000b0a0b7221 */ /* 0x002fca0000000000 */
[----:B------:R-:W1:Y:S02]  /*0200*/  SHFL.BFLY PT, R8, R11, 0x4, 0x1f ;  /* 0x0c801f000b087f89 */ /* 0x000e6400000e0000 */
[----:B-1----:R-:W-:-:S05]  /*0210*/  FADD R8, R11, R8 ;  /* 0x000000080b087221 */ /* 0x002fca0000000000 */
[----:B------:R-:W1:Y:S02]  /*0220*/  SHFL.BFLY PT, R9, R8, 0x2, 0x1f ;  /* 0x0c401f0008097f89 */ /* 0x000e6400000e0000 */
[----:B-1----:R-:W-:-:S05]  /*0230*/  FADD R9, R8, R9 ;  /* 0x0000000908097221 */ /* 0x002fca0000000000 */
[----:B------:R-:W1:Y:S02]  /*0240*/  SHFL.BFLY PT, R12, R9, 0x1, 0x1f ;  /* 0x0c201f00090c7f89 */ /* 0x000e6400000e0000 */
[----:B-1----:R-:W-:Y:S01]  /*0250*/  FADD R12, R9, R12 ;  /* 0x0000000c090c7221 */ /* 0x002fe20000000000 */
[----:B------:R-:W-:-:S03]  /*0260*/  LEA R9, R2, UR4, 0x2 ;  /* 0x0000000402097c11 */ /* 0x000fc6000f8e10ff */
[C---:B------:R-:W-:Y:S01]  /*0270*/  FFMA R5, R12.reuse, -0.015625, R5 ;  /* 0xbc8000000c057823 */ /* 0x040fe20000000005 */
[C---:B------:R-:W-:Y:S01]  /*0280*/  FFMA R4, R12.reuse, -0.015625, R4 ;  /* 0xbc8000000c047823 */ /* 0x040fe20000000004 */
[C---:B------:R-:W-:Y:S01]  /*0290*/  FFMA R6, R12.reuse, -0.015625, R6 ;  /* 0xbc8000000c067823 */ /* 0x040fe20000000006 */
[----:B------:R-:W-:Y:S01]  /*02a0*/  FFMA R7, R12, -0.015625, R7 ;  /* 0xbc8000000c077823 */ /* 0x000fe20000000007 */
[----:B------:R-:W-:Y:S01]  /*02b0*/  FMUL R5, R5, R5 ;  /* 0x0000000505057220 */ /* 0x000fe20000400000 */
[----:B------:R-:W-:Y:S03]  /*02c0*/  STS [R9], R12 ;  /* 0x0000000c09007388 */ /* 0x000fe60000000800 */
[----:B------:R-:W-:-:S04]  /*02d0*/  FFMA R5, R4, R4, R5 ;  /* 0x0000000404057223 */ /* 0x000fc80000000005 */
[----:B------:R-:W-:-:S04]  /*02e0*/  FFMA R6, R6, R6, R5 ;  /* 0x0000000606067223 */ /* 0x000fc80000000005 */
[----:B------:R-:W-:-:S05]  /*02f0*/  FFMA R6, R7, R7, R6 ;  /* 0x0000000707067223 */ /* 0x000fca0000000006 */
[----:B------:R-:W-:Y:S01]  /*0300*/  FSEL R6, R6, RZ, !P0 ;  /* 0x000000ff06067208 */ /* 0x000fe20004000000 */
[----:B------:R-:W-:Y:S01]  /*0310*/  BAR.SYNC.DEFER_BLOCKING 0x0 ;  /* 0x0000000000007b1d */ /* 0x000fe20000010000 */
[----:B------:R-:W-:-:S04]  /*0320*/  LOP3.LUT P0, RZ, R0, 0x78, RZ, 0xc0, !PT ;  /* 0x0000007800ff7812 */ /* 0x000fc8000780c0ff */
[----:B------:R-:W-:Y:S01]  /*0330*/  ISETP.LT.AND P0, PT, R13, 0x80, !P0 ;  /* 0x000000800d00780c */ /* 0x000fe20004701270 */
[----:B------:R-:W1:Y:S02]  /*0340*/  SHFL.BFLY PT, R5, R6, 0x8, 0x1f ;  /* 0x0d001f0006057f89 */ /* 0x000e6400000e0000 */
[----:B-1----:R-:W-:-:S05]  /*0350*/  FADD R5, R6, R5 ;  /* 0x0000000506057221 */ /* 0x002fca0000000000 */
[----:B------:R-:W1:Y:S02]  /*0360*/  SHFL.BFLY PT, R4, R5, 0x4, 0x1f ;  /* 0x0c801f0005047f89 */ /* 0x000e6400000e0000 */
[----:B-1----:R-:W-:-:S05]  /*0370*/  FADD R7, R5, R4 ;  /* 0x0000000405077221 */ /* 0x002fca0000000000 */
[----:B------:R-:W1:Y:S02]  /*0380*/  SHFL.BFLY PT, R4, R7, 0x2, 0x1f ;  /* 0x0c401f0007047f89 */ /* 0x000e6400000e0000 */
[----:B-1----:R-:W-:Y:S01]  /*0390*/  FADD R11, R7, R4 ;  /* 0x00000004070b7221 */ /* 0x002fe20000000000 */
[----:B------:R-:W-:Y:S01]  /*03a0*/  LOP3.LUT R4, R0, 0x7, RZ, 0xc0, !PT ;  /* 0x0000000700047812 */ /* 0x000fe200078ec0ff */
[----:B------:R-:W1:Y:S03]  /*03b0*/  LDC.64 R6, c[0x0][0x220] ;  /* 0x00008800ff067b82 */ /* 0x000e660000000a00 */
[----:B------:R-:W2:Y:S01]  /*03c0*/  SHFL.BFLY PT, R10, R11, 0x1, 0x1f ;  /* 0x0c201f000b0a7f89 */ /* 0x000ea200000e0000 */
[----:B------:R-:W-:-:S04]  /*03d0*/  LEA R8, R4, UR4, 0x2 ;  /* 0x0000000404087c11 */ /* 0x000fc8000f8e10ff */
[----:B------:R-:W3:Y:S01]  /*03e0*/  LDC.64 R4, c[0x0][0x210] ;  /* 0x00008400ff047b82 */ /* 0x000ee20000000a00 */
[----:B--2---:R-:W-:Y:S02]  /*03f0*/  FADD R2, R11, R10 ;  /* 0x0000000a0b027221 */ /* 0x004fe40000000000 */
[----:B------:R-:W-:Y:S05]  /*0400*/  LDS R10, [R8] ;  /* 0x00000000080a7984 */ /* 0x000fea0000000800 */
[----:B------:R-:W-:Y:S06]  /*0410*/  BAR.SYNC.DEFER_BLOCKING 0x0 ;  /* 0x0000000000007b1d */ /* 0x000fec0000010000 */
[----:B------:R3:W-:Y:S02]  /*0420*/  STS [R9], R2 ;  /* 0x0000000209007388 */ /* 0x0007e40000000800 */
[----:B------:R-:W-:Y:S01]  /*0430*/  BAR.SYNC.DEFER_BLOCKING 0x0 ;  /* 0x0000000000007b1d */ /* 0x000fe20000010000 */
[----:B---3--:R-:W-:-:S04]  /*0440*/  IMAD.WIDE R2, R13, 0x4, R4 ;  /* 0x000000040d027825 */ /* 0x008fc800078e0204 */
[----:B-1----:R-:W-:Y:S01]  /*0450*/  IMAD.WIDE R4, R13, 0x4, R6 ;  /* 0x000000040d047825 */ /* 0x002fe200078e0206 */
[----:B------:R-:W1:Y:S03]  /*0460*/  LDS R11, [R8] ;  /* 0x00000000080b7984 */ /* 0x000e660000000800 */
[----:B-1----:R-:W-:-:S06]  /*0470*/  FFMA R11, R11, R14, 9.9999997473787516356e-06 ;  /* 0x3727c5ac0b0b7423 */ /* 0x002fcc000000000e */
[----:B------:R-:W1:Y:S01]  /*0480*/  MUFU.RSQ R11, R11 ;  /* 0x0000000b000b7308 */ /* 0x000e620000001400 */
[----:B------:R-:W-:Y:S06]  /*0490*/  BAR.SYNC.DEFER_BLOCKING 0x0 ;  /* 0x0000000000007b1d */ /* 0x000fec0000010000 */
[----:B-1----:R1:W-:Y:S01]  /*04a0*/  @P0 STG.E desc[UR6][R2.64], R11 ;  /* 0x0000000b02000986 */ /* 0x0023e2000c101906 */
[----:B------:R-:W-:Y:S05]  /*04b0*/  @!P0 EXIT ;  /* 0x000000000000894d */ /* 0x000fea0003800000 */
[----:B-1----:R-:W-:-:S05]  /*04c0*/  FMUL R3, R10, 0.015625 ;  /* 0x3c8000000a037820 */ /* 0x002fca0000400000 */
[----:B------:R-:W-:Y:S01]  /*04d0*/  STG.E desc[UR6][R4.64], R3 ;  /* 0x0000000304007986 */ /* 0x000fe2000c101906 */
[----:B------:R-:W-:Y:S05]  /*04e0*/  EXIT ;  /* 0x000000000000794d */ /* 0x000fea0003800000 */
.L_x_0:
[----:B------:R-:W-:-:S00]  /*04f0*/  BRA `(.L_x_0) ;  /* 0xfffffffc00fc7947 */ /* 0x000fc0000383ffff */
[----:B------:R-:W-:-:S00]  /*0500*/  NOP ;  /* 0x0000000000007918 */ /* 0x000fc00000000000 */
[----:B------:R-:W-:-:S00]  /*0510*/  NOP ;  /* 0x0000000000007918 */ /* 0x000fc00000000000 */
[----:B------:R-:W-:-:S00]  /*0520*/  NOP ;  /* 0x0000000000007918 */ /* 0x000fc00000000000 */
[----:B------:R-:W-:-:S00]  /*0530*/  NOP ;  /* 0x0000000000007918 */ /* 0x000fc00000000000 */
[----:B------:R-:W-:-:S00]  /*0540*/  NOP ;  /* 0x0000000000007918 */ /* 0x000fc00000000000 */
[----:B------:R-:W-:-:S00]  /*0550*/  NOP ;  /* 0x0000000000007918 */ /* 0x000fc00000000000 */
[----:B------:R-:W-:-:S00]  /*0560*/  NOP ;  /* 0x0000000000007918 */ /* 0x000fc00000000000 */
[----:B------:R-:W-:-:S00]  /*0570*/  NOP ;  /* 0x0000000000007918 */ /* 0x000fc00000000000 */
.L_x_1:


//--------------------- .nv.global.init           --------------------------
	.section	.nv.global.init,"aw",@progbits
.nv.global.init:
	.type		_$_str,@object
	.size		_$_str,(.L_0 - _$_str)
_$_str:
        /*0000*/ 	.byte	0x5f, 0x5f, 0x43, 0x55, 0x44, 0x41, 0x5f, 0x46, 0x54, 0x5a, 0x00
.L_0:


//--------------------- .nv.shared.triton_per_fused_native_group_norm_26 --------------------------
	.section	.nv.shared.triton_per_fused_native_group_norm_26,"aw",@nobits
	.sectionflags	@""
	.align	16
	.zero		1024


//--------------------- .nv.constant0.triton_per_fused_native_group_norm_26 --------------------------
	.section	.nv.constant0.triton_per_fused_native_group_norm_26,"a",@progbits
	.sectionflags	@""
	.align	4
.nv.constant0.triton_per_fused_native_group_norm_26:
	.zero		560
